	.headerflags	@"EF_CUDA_TEXMODE_UNIFIED EF_CUDA_64BIT_ADDRESS EF_CUDA_ACCELERATORS EF_CUDA_SM90 EF_CUDA_VIRTUAL_SM(EF_CUDA_SM90)"
	.elftype	@"ET_EXEC"


//--------------------- .nv.info                  --------------------------
	.section	.nv.info,"",@"SHT_CUDA_INFO"
	.align	4


	//----- nvinfo : EIATTR_REGCOUNT
	.align		4
        /*0000*/ 	.byte	0x04, 0x2f
        /*0002*/ 	.short	(.L_1 - .L_0)
	.align		4
.L_0:
        /*0004*/ 	.word	index@(triton_poi_fused_convolution_63)
        /*0008*/ 	.word	0x0000000c


	//----- nvinfo : EIATTR_MIN_STACK_SIZE
	.align		4
.L_1:
        /*000c*/ 	.byte	0x04, 0x12
        /*000e*/ 	.short	(.L_3 - .L_2)
	.align		4
.L_2:
        /*0010*/ 	.word	index@(triton_poi_fused_convolution_63)
        /*0014*/ 	.word	0x00000000


	//----- nvinfo : EIATTR_FRAME_SIZE
	.align		4
.L_3:
        /*0018*/ 	.byte	0x04, 0x11
        /*001a*/ 	.short	(.L_5 - .L_4)
	.align		4
.L_4:
        /*001c*/ 	.word	index@(triton_poi_fused_convolution_63)
        /*0020*/ 	.word	0x00000000


	//----- nvinfo : EIATTR_MIN_STACK_SIZE
	.align		4
.L_5:
        /*0024*/ 	.byte	0x04, 0x12
        /*0026*/ 	.short	(.L_7 - .L_6)
	.align		4
.L_6:
        /*0028*/ 	.word	index@(triton_poi_fused_convolution_63)
        /*002c*/ 	.word	0x00000000
.L_7:


//--------------------- .nv.info.triton_poi_fused_convolution_63 --------------------------
	.section	.nv.info.triton_poi_fused_convolution_63,"",@"SHT_CUDA_INFO"
	.sectionflags	@""
	.align	4


	//----- nvinfo : EIATTR_CUDA_API_VERSION
	.align		4
        /*0000*/ 	.byte	0x04, 0x37
        /*0002*/ 	.short	(.L_9 - .L_8)
.L_8:
        /*0004*/ 	.word	0x0000007c


	//----- nvinfo : EIATTR_KPARAM_INFO
	.align		4
.L_9:
        /*0008*/ 	.byte	0x04, 0x17
        /*000a*/ 	.short	(.L_11 - .L_10)
.L_10:
        /*000c*/ 	.word	0x00000000
        /*0010*/ 	.short	0x0002
        /*0012*/ 	.short	0x0010
        /*0014*/ 	.byte	0x00, 0xf0, 0x11, 0x00


	//----- nvinfo : EIATTR_KPARAM_INFO
	.align		4
.L_11:
        /*0018*/ 	.byte	0x04, 0x17
        /*001a*/ 	.short	(.L_13 - .L_12)
.L_12:
        /*001c*/ 	.word	0x00000000
        /*0020*/ 	.short	0x0001
        /*0022*/ 	.short	0x0008
        /*0024*/ 	.byte	0x00, 0xf4, 0x21, 0x00


	//----- nvinfo : EIATTR_KPARAM_INFO
	.align		4
.L_13:
        /*0028*/ 	.byte	0x04, 0x17
        /*002a*/ 	.short	(.L_15 - .L_14)
.L_14:
        /*002c*/ 	.word	0x00000000
        /*0030*/ 	.short	0x0000
        /*0032*/ 	.short	0x0000
        /*0034*/ 	.byte	0x00, 0xf4, 0x21, 0x00


	//----- nvinfo : EIATTR_SPARSE_MMA_MASK
	.align		4
.L_15:
        /*0038*/ 	.byte	0x03, 0x50
        /*003a*/ 	.short	0x0000


	//----- nvinfo : EIATTR_MAXREG_COUNT
	.align		4
        /*003c*/ 	.byte	0x03, 0x1b
        /*003e*/ 	.short	0x00ff


	//----- nvinfo : EIATTR_EXIT_INSTR_OFFSETS
	.align		4
        /*0040*/ 	.byte	0x04, 0x1c
        /*0042*/ 	.short	(.L_17 - .L_16)


	//   ....[0]....
.L_16:
        /*0044*/ 	.word	0x00000160


	//   ....[1]....
        /*0048*/ 	.word	0x00000180


	//----- nvinfo : EIATTR_REQNTID
	.align		4
.L_17:
        /*004c*/ 	.byte	0x04, 0x10
        /*004e*/ 	.short	(.L_19 - .L_18)
.L_18:
        /*0050*/ 	.word	0x00000080
        /*0054*/ 	.word	0x00000001
        /*0058*/ 	.word	0x00000001


	//----- nvinfo : EIATTR_CBANK_PARAM_SIZE
	.align		4
.L_19:
        /*005c*/ 	.byte	0x03, 0x19
        /*005e*/ 	.short	0x0014


	//----- nvinfo : EIATTR_PARAM_CBANK
	.align		4
        /*0060*/ 	.byte	0x04, 0x0a
        /*0062*/ 	.short	(.L_21 - .L_20)
	.align		4
.L_20:
        /*0064*/ 	.word	index@(.nv.constant0.triton_poi_fused_convolution_63)
        /*0068*/ 	.short	0x0210
        /*006a*/ 	.short	0x0014


	//----- nvinfo : EIATTR_SW_WAR
	.align		4
.L_21:
        /*006c*/ 	.byte	0x04, 0x36
        /*006e*/ 	.short	(.L_23 - .L_22)
.L_22:
        /*0070*/ 	.word	0x00000008
.L_23:


//--------------------- .nv.callgraph             --------------------------
	.section	.nv.callgraph,"",@"SHT_CUDA_CALLGRAPH"
	.align	4
	.sectionentsize	8
	.align		4
        /*0000*/ 	.word	0x00000000
	.align		4
        /*0004*/ 	.word	0xffffffff
	.align		4
        /*0008*/ 	.word	0x00000000
	.align		4
        /*000c*/ 	.word	0xfffffffe
	.align		4
        /*0010*/ 	.word	0x00000000
	.align		4
        /*0014*/ 	.word	0xfffffffd
	.align		4
        /*0018*/ 	.word	0x00000000
	.align		4
        /*001c*/ 	.word	0xfffffffc


//--------------------- .text.triton_poi_fused_convolution_63 --------------------------
	.section	.text.triton_poi_fused_convolution_63,"ax",@progbits
	.align	128
        .global         triton_poi_fused_convolution_63
        .type           triton_poi_fused_convolution_63,@function
        .size           triton_poi_fused_convolution_63,(.L_x_1 - triton_poi_fused_convolution_63)
        .other          triton_poi_fused_convolution_63,@"STO_CUDA_ENTRY STV_DEFAULT"
triton_poi_fused_convolution_63:
.text.triton_poi_fused_convolution_63:
[----:B------:R-:W0:Y:S02]  /*0000*/  LDC R1, c[0x0][0x28] ;  /* 0x00000a00ff017b82 */ /* 0x000e240000000800 */
[----:B------:R-:W1:Y:S01]  /*0010*/  S2R R0, SR_TID.X ;  /* 0x0000000000007919 */ /* 0x000e620000002100 */
[----:B------:R-:W2:Y:S01]  /*0020*/  LDC.64 R2, c[0x0][0x210] ;  /* 0x00008400ff027b82 */ /* 0x000ea20000000a00 */
[----:B------:R-:W-:Y:S01]  /*0030*/  ULDC.64 UR4, c[0x0][0x208] ;  /* 0x0000820000047ab9 */ /* 0x000fe20000000a00 */
[----:B------:R-:W3:Y:S06]  /*0040*/  S2R R7, SR_CTAID.X ;  /* 0x0000000000077919 */ /* 0x000eec0000002500 */
[----:B------:R-:W4:Y:S01]  /*0050*/  LDC.64 R4, c[0x0][0x218] ;  /* 0x00008600ff047b82 */ /* 0x000f220000000a00 */
[----:B-1----:R-:W-:-:S04]  /*0060*/  SHF.L.U32 R0, R0, 0x1, RZ ;  /* 0x0000000100007819 */ /* 0x002fc800000006ff */
[----:B------:R-:W-:-:S04]  /*0070*/  LOP3.LUT R0, R0, 0xfe, RZ, 0xc0, !PT ;  /* 0x000000fe00007812 */ /* 0x000fc800078ec0ff */
[----:B---3--:R-:W-:-:S04]  /*0080*/  LEA R7, R7, R0, 0x8 ;  /* 0x0000000007077211 */ /* 0x008fc800078e40ff */
[C---:B------:R-:W-:Y:S01]  /*0090*/  ISETP.GE.AND P0, PT, R7.reuse, 0x1400, PT ;  /* 0x000014000700780c */ /* 0x040fe20003f06270 */
[----:B------:R-:W-:-:S04]  /*00a0*/  IMAD.HI R0, R7, 0x66666667, RZ ;  /* 0x6666666707007827 */ /* 0x000fc800078e02ff */
[----:B--2---:R-:W-:Y:S01]  /*00b0*/  IMAD.WIDE R2, R7, 0x4, R2 ;  /* 0x0000000407027825 */ /* 0x004fe200078e0202 */
[----:B------:R-:W-:-:S04]  /*00c0*/  SHF.R.U32.HI R9, RZ, 0x1f, R0 ;  /* 0x0000001fff097819 */ /* 0x000fc80000011600 */
[----:B------:R-:W-:-:S05]  /*00d0*/  LEA.HI.SX32 R0, R0, R9, 0x19 ;  /* 0x0000000900007211 */ /* 0x000fca00078fcaff */
[----:B------:R-:W-:Y:S01]  /*00e0*/  IMAD R9, R0, -0x140, R7 ;  /* 0xfffffec000097824 */ /* 0x000fe200078e0207 */
[----:B------:R-:W-:-:S03]  /*00f0*/  CS2R R6, SRZ ;  /* 0x0000000000067805 */ /* 0x000fc6000001ff00 */
[----:B----4-:R-:W-:Y:S01]  /*0100*/  IMAD.WIDE R4, R9, 0x4, R4 ;  /* 0x0000000409047825 */ /* 0x010fe200078e0204 */
[----:B------:R-:W-:Y:S02]  /*0110*/  CS2R R8, SRZ ;  /* 0x0000000000087805 */ /* 0x000fe4000001ff00 */
[----:B------:R-:W2:Y:S04]  /*0120*/  @!P0 LDG.E.64 R6, desc[UR4][R2.64] ;  /* 0x0000000402068981 */ /* 0x000ea8000c1e1b00 */
[----:B------:R-:W2:Y:S02]  /*0130*/  @!P0 LDG.E.EL.64 R8, desc[UR4][R4.64] ;  /* 0x0000000404088981 */ /* 0x000ea4000c2e1b00 */
[----:B--2---:R-:W-:Y:S01]  /*0140*/  FADD R6, R8, R6 ;  /* 0x0000000608067221 */ /* 0x004fe20000000000 */
[----:B------:R-:W-:Y:S01]  /*0150*/  FADD R7, R9, R7 ;  /* 0x0000000709077221 */ /* 0x000fe20000000000 */
[----:B------:R-:W-:Y:S06]  /*0160*/  @P0 EXIT ;  /* 0x000000000000094d */ /* 0x000fec0003800000 */
[----:B------:R-:W-:Y:S01]  /*0170*/  STG.E.64 desc[UR4][R2.64], R6 ;  /* 0x0000000602007986 */ /* 0x000fe2000c101b04 */
[----:B------:R-:W-:Y:S05]  /*0180*/  EXIT ;  /* 0x000000000000794d */ /* 0x000fea0003800000 */
.L_x_0:
[----:B------:R-:W-:-:S00]  /*0190*/  BRA `(.L_x_0) ;  /* 0xfffffffc00fc7947 */ /* 0x000fc0000383ffff */
[----:B------:R-:W-:-:S00]  /*01a0*/  NOP ;  /* 0x0000000000007918 */ /* 0x000fc00000000000 */
        /* <DEDUP_REMOVED lines=13> */
.L_x_1:


//--------------------- .nv.constant0.triton_poi_fused_convolution_63 --------------------------
	.section	.nv.constant0.triton_poi_fused_convolution_63,"a",@progbits
	.sectionflags	@""
	.align	4
.nv.constant0.triton_poi_fused_convolution_63:
	.zero		548
